//
// Generated by NVIDIA NVVM Compiler
//
// Compiler Build ID: CL-36424714
// Cuda compilation tools, release 13.0, V13.0.88
// Based on NVVM 20.0.0
//

.version 9.0
.target sm_100
.address_size 64

	// .globl	_Z11ConvolutionPiS_S_

.visible .entry _Z11ConvolutionPiS_S_(
	.param .u64 .ptr .align 1 _Z11ConvolutionPiS_S__param_0,
	.param .u64 .ptr .align 1 _Z11ConvolutionPiS_S__param_1,
	.param .u64 .ptr .align 1 _Z11ConvolutionPiS_S__param_2
)
{
	.reg .b16 	%rs<5>;
	.reg .b32 	%r<30>;
	.reg .b64 	%rd<11>;

	ld.param.u64 	%rd1, [_Z11ConvolutionPiS_S__param_0];
	ld.param.u64 	%rd2, [_Z11ConvolutionPiS_S__param_1];
	ld.param.u64 	%rd3, [_Z11ConvolutionPiS_S__param_2];
	cvta.to.global.u64 	%rd4, %rd3;
	cvta.to.global.u64 	%rd5, %rd1;
	mov.u32 	%r1, %tid.x;
	cvt.u16.u32 	%rs1, %r1;
	mul.hi.u16 	%rs2, %rs1, 2521;
	shl.b16 	%rs3, %rs2, 1;
	add.s16 	%rs4, %rs3, %rs1;
	cvt.u32.u16 	%r2, %rs4;
	mul.wide.u32 	%rd6, %r2, 4;
	add.s64 	%rd7, %rd5, %rd6;
	ld.global.u32 	%r3, [%rd7];
	ld.global.u32 	%r4, [%rd4];
	mul.lo.s32 	%r5, %r4, %r3;
	ld.global.u32 	%r6, [%rd7+4];
	ld.global.u32 	%r7, [%rd4+4];
	mad.lo.s32 	%r8, %r7, %r6, %r5;
	ld.global.u32 	%r9, [%rd7+8];
	ld.global.u32 	%r10, [%rd4+8];
	mad.lo.s32 	%r11, %r10, %r9, %r8;
	ld.global.u32 	%r12, [%rd7+112];
	ld.global.u32 	%r13, [%rd4+12];
	mad.lo.s32 	%r14, %r13, %r12, %r11;
	ld.global.u32 	%r15, [%rd7+116];
	ld.global.u32 	%r16, [%rd4+16];
	mad.lo.s32 	%r17, %r16, %r15, %r14;
	ld.global.u32 	%r18, [%rd7+120];
	ld.global.u32 	%r19, [%rd4+20];
	mad.lo.s32 	%r20, %r19, %r18, %r17;
	ld.global.u32 	%r21, [%rd7+224];
	ld.global.u32 	%r22, [%rd4+24];
	mad.lo.s32 	%r23, %r22, %r21, %r20;
	ld.global.u32 	%r24, [%rd7+228];
	ld.global.u32 	%r25, [%rd4+28];
	mad.lo.s32 	%r26, %r25, %r24, %r23;
	ld.global.u32 	%r27, [%rd7+232];
	ld.global.u32 	%r28, [%rd4+32];
	mad.lo.s32 	%r29, %r28, %r27, %r26;
	cvta.to.global.u64 	%rd8, %rd2;
	mul.wide.u32 	%rd9, %r1, 4;
	add.s64 	%rd10, %rd8, %rd9;
	st.global.u32 	[%rd10], %r29;
	ret;

}


// ===== COMPILED SASS (sm_100) =====

	.target	sm_100

	.elftype	@"ET_EXEC"


//--------------------- .note.nv.tkinfo           --------------------------
	.section	.note.nv.tkinfo,"",@"SHT_NOTE"
	.sectionflags	@"SHF_NOTE_NV_TKINFO"
	.tkinfo
        /*0018*/ 	.word	0x00000002
        /*0030*/ 	.string	""
        /*0030*/ 	.string	"ptxas"
        /*0030*/ 	.string	"Cuda compilation tools, release 13.0, V13.0.88"
        /*0030*/ 	.string	"Build cuda_13.0.r13.0/compiler.36424714_0"
        /*0030*/ 	.string	"-arch sm_100 -m 64 "



//--------------------- .note.nv.cuinfo           --------------------------
	.section	.note.nv.cuinfo,"",@"SHT_NOTE"
	.sectionflags	@"SHF_NOTE_NV_CUINFO"
        /*0018*/ 	.short	0x0002
        /*001a*/ 	.short	0x0064
        /*001c*/ 	.short	0x0082
	.zero		2


//--------------------- .nv.info                  --------------------------
	.section	.nv.info,"",@"SHT_CUDA_INFO"
	.align	4


	//----- nvinfo : EIATTR_REGCOUNT
	.align		4
        /*0000*/ 	.byte	0x04, 0x2f
        /*0002*/ 	.short	(.L_1 - .L_0)
	.align		4
.L_0:
        /*0004*/ 	.word	index@(_Z11ConvolutionPiS_S_)
        /*0008*/ 	.word	0x0000001a


	//----- nvinfo : EIATTR_FRAME_SIZE
	.align		4
.L_1:
        /*000c*/ 	.byte	0x04, 0x11
        /*000e*/ 	.short	(.L_3 - .L_2)
	.align		4
.L_2:
        /*0010*/ 	.word	index@(_Z11ConvolutionPiS_S_)
        /*0014*/ 	.word	0x00000000


	//----- nvinfo : EIATTR_MIN_STACK_SIZE
	.align		4
.L_3:
        /*0018*/ 	.byte	0x04, 0x12
        /*001a*/ 	.short	(.L_5 - .L_4)
	.align		4
.L_4:
        /*001c*/ 	.word	index@(_Z11ConvolutionPiS_S_)
        /*0020*/ 	.word	0x00000000
.L_5:


//--------------------- .nv.compat                --------------------------
	.section	.nv.compat,"",@"SHT_CUDA_COMPAT_INFO"
	.align	4
        /*0000*/ 	.byte	0x02, 0x09, 0x00, 0x00, 0x02, 0x02, 0x01, 0x00, 0x02, 0x05, 0x05, 0x00, 0x03, 0x07, 0x01, 0x01
        /*0010*/ 	.byte	0x02, 0x03, 0x00, 0x00, 0x02, 0x06, 0x01, 0x00, 0x04, 0x0b, 0x08, 0x00, 0x09, 0x00, 0x00, 0x00
        /*0020*/ 	.byte	0x00, 0x00, 0x00, 0x00


//--------------------- .nv.info._Z11ConvolutionPiS_S_ --------------------------
	.section	.nv.info._Z11ConvolutionPiS_S_,"",@"SHT_CUDA_INFO"
	.sectionflags	@""
	.align	4


	//----- nvinfo : EIATTR_CUDA_API_VERSION
	.align		4
        /*0000*/ 	.byte	0x04, 0x37
        /*0002*/ 	.short	(.L_7 - .L_6)
.L_6:
        /*0004*/ 	.word	0x00000082


	//----- nvinfo : EIATTR_KPARAM_INFO
	.align		4
.L_7:
        /*0008*/ 	.byte	0x04, 0x17
        /*000a*/ 	.short	(.L_9 - .L_8)
.L_8:
        /*000c*/ 	.word	0x00000000
        /*0010*/ 	.short	0x0002
        /*0012*/ 	.short	0x0010
        /*0014*/ 	.byte	0x00, 0xf5, 0x21, 0x00


	//----- nvinfo : EIATTR_KPARAM_INFO
	.align		4
.L_9:
        /*0018*/ 	.byte	0x04, 0x17
        /*001a*/ 	.short	(.L_11 - .L_10)
.L_10:
        /*001c*/ 	.word	0x00000000
        /*0020*/ 	.short	0x0001
        /*0022*/ 	.short	0x0008
        /*0024*/ 	.byte	0x00, 0xf5, 0x21, 0x00


	//----- nvinfo : EIATTR_KPARAM_INFO
	.align		4
.L_11:
        /*0028*/ 	.byte	0x04, 0x17
        /*002a*/ 	.short	(.L_13 - .L_12)
.L_12:
        /*002c*/ 	.word	0x00000000
        /*0030*/ 	.short	0x0000
        /*0032*/ 	.short	0x0000
        /*0034*/ 	.byte	0x00, 0xf5, 0x21, 0x00


	//----- nvinfo : EIATTR_SPARSE_MMA_MASK
	.align		4
.L_13:
        /*0038*/ 	.byte	0x03, 0x50
        /*003a*/ 	.short	0x0000


	//----- nvinfo : EIATTR_MAXREG_COUNT
	.align		4
        /*003c*/ 	.byte	0x03, 0x1b
        /*003e*/ 	.short	0x00ff


	//----- nvinfo : EIATTR_MERCURY_ISA_VERSION
	.align		4
        /*0040*/ 	.byte	0x03, 0x5f
        /*0042*/ 	.short	0x0101


	//----- nvinfo : EIATTR_VRC_CTA_INIT_COUNT
	.align		4
        /*0044*/ 	.byte	0x02, 0x4a
	.zero		1
	.zero		1


	//----- nvinfo : EIATTR_EXIT_INSTR_OFFSETS
	.align		4
        /*0048*/ 	.byte	0x04, 0x1c
        /*004a*/ 	.short	(.L_15 - .L_14)


	//   ....[0]....
.L_14:
        /*004c*/ 	.word	0x00000290


	//----- nvinfo : EIATTR_CBANK_PARAM_SIZE
	.align		4
.L_15:
        /*0050*/ 	.byte	0x03, 0x19
        /*0052*/ 	.short	0x0018


	//----- nvinfo : EIATTR_PARAM_CBANK
	.align		4
        /*0054*/ 	.byte	0x04, 0x0a
        /*0056*/ 	.short	(.L_17 - .L_16)
	.align		4
.L_16:
        /*0058*/ 	.word	index@(.nv.constant0._Z11ConvolutionPiS_S_)
        /*005c*/ 	.short	0x0380
        /*005e*/ 	.short	0x0018


	//----- nvinfo : EIATTR_SW_WAR
	.align		4
.L_17:
        /*0060*/ 	.byte	0x04, 0x36
        /*0062*/ 	.short	(.L_19 - .L_18)
.L_18:
        /*0064*/ 	.word	0x00000008
.L_19:


//--------------------- .nv.callgraph             --------------------------
	.section	.nv.callgraph,"",@"SHT_CUDA_CALLGRAPH"
	.align	4
	.sectionentsize	8
	.align		4
        /*0000*/ 	.word	0x00000000
	.align		4
        /*0004*/ 	.word	0xffffffff
	.align		4
        /*0008*/ 	.word	0x00000000
	.align		4
        /*000c*/ 	.word	0xfffffffe
	.align		4
        /*0010*/ 	.word	0x00000000
	.align		4
        /*0014*/ 	.word	0xfffffffd
	.align		4
        /*0018*/ 	.word	0x00000000
	.align		4
        /*001c*/ 	.word	0xfffffffc


//--------------------- .text._Z11ConvolutionPiS_S_ --------------------------
	.section	.text._Z11ConvolutionPiS_S_,"ax",@progbits
	.align	128
        .global         _Z11ConvolutionPiS_S_
        .type           _Z11ConvolutionPiS_S_,@function
        .size           _Z11ConvolutionPiS_S_,(.L_x_1 - _Z11ConvolutionPiS_S_)
        .other          _Z11ConvolutionPiS_S_,@"STO_CUDA_ENTRY STV_DEFAULT"
_Z11ConvolutionPiS_S_:
.text._Z11ConvolutionPiS_S_:
[----:B------:R-:W-:Y:S01]  /*0000*/  LDC R1, c[0x0][0x37c] ;  /* 0x0000df00ff017b82 */ /* 0x000fe20000000800 */
[----:B------:R-:W0:Y:S07]  /*0010*/  S2R R0, SR_TID.X ;  /* 0x0000000000007919 */ /* 0x000e2e0000002100 */
[----:B------:R-:W1:Y:S01]  /*0020*/  LDC.64 R4, c[0x0][0x380] ;  /* 0x0000e000ff047b82 */ /* 0x000e620000000a00 */
[----:B------:R-:W2:Y:S07]  /*0030*/  LDCU.64 UR4, c[0x0][0x358] ;  /* 0x00006b00ff0477ac */ /* 0x000eae0008000a00 */
[----:B------:R-:W2:Y:S01]  /*0040*/  LDC.64 R2, c[0x0][0x390] ;  /* 0x0000e400ff027b82 */ /* 0x000ea20000000a00 */
[----:B0-----:R-:W-:Y:S01]  /*0050*/  LOP3.LUT R6, R0, 0xffff, RZ, 0xc0, !PT ;  /* 0x0000ffff00067812 */ /* 0x001fe200078ec0ff */
[----:B--2---:R-:W2:Y:S04]  /*0060*/  LDG.E R16, desc[UR4][R2.64+0x4] ;  /* 0x0000040402107981 */ /* 0x004ea8000c1e1900 */
[----:B------:R-:W-:Y:S01]  /*0070*/  IMAD R6, R6, 0x9d9, RZ ;  /* 0x000009d906067824 */ /* 0x000fe200078e02ff */
[----:B------:R-:W3:Y:S04]  /*0080*/  LDG.E R18, desc[UR4][R2.64+0x8] ;  /* 0x0000080402127981 */ /* 0x000ee8000c1e1900 */
[----:B------:R-:W-:Y:S01]  /*0090*/  SHF.R.U32.HI R7, RZ, 0x10, R6 ;  /* 0x00000010ff077819 */ /* 0x000fe20000011606 */
[----:B------:R-:W4:Y:S03]  /*00a0*/  LDG.E R20, desc[UR4][R2.64+0xc] ;  /* 0x00000c0402147981 */ /* 0x000f26000c1e1900 */
[----:B------:R-:W-:Y:S01]  /*00b0*/  LEA R7, R7, R0, 0x1 ;  /* 0x0000000007077211 */ /* 0x000fe200078e08ff */
[----:B------:R-:W5:Y:S03]  /*00c0*/  LDG.E R22, desc[UR4][R2.64+0x10] ;  /* 0x0000100402167981 */ /* 0x000f66000c1e1900 */
[----:B------:R-:W-:Y:S01]  /*00d0*/  LOP3.LUT R7, R7, 0xffff, RZ, 0xc0, !PT ;  /* 0x0000ffff07077812 */ /* 0x000fe200078ec0ff */
[----:B------:R-:W5:Y:S04]  /*00e0*/  LDG.E R14, desc[UR4][R2.64+0x14] ;  /* 0x00001404020e7981 */ /* 0x000f68000c1e1900 */
[----:B-1----:R-:W-:Y:S01]  /*00f0*/  IMAD.WIDE.U32 R4, R7, 0x4, R4 ;  /* 0x0000000407047825 */ /* 0x002fe200078e0004 */
[----:B------:R-:W5:Y:S04]  /*0100*/  LDG.E R12, desc[UR4][R2.64+0x18] ;  /* 0x00001804020c7981 */ /* 0x000f68000c1e1900 */
[----:B------:R-:W2:Y:S04]  /*0110*/  LDG.E R7, desc[UR4][R2.64] ;  /* 0x0000000402077981 */ /* 0x000ea8000c1e1900 */
[----:B------:R-:W2:Y:S04]  /*0120*/  LDG.E R6, desc[UR4][R4.64] ;  /* 0x0000000404067981 */ /* 0x000ea8000c1e1900 */
[----:B------:R-:W3:Y:S04]  /*0130*/  LDG.E R17, desc[UR4][R4.64+0x4] ;  /* 0x0000040404117981 */ /* 0x000ee8000c1e1900 */
[----:B------:R-:W4:Y:S04]  /*0140*/  LDG.E R19, desc[UR4][R4.64+0x8] ;  /* 0x0000080404137981 */ /* 0x000f28000c1e1900 */
[----:B------:R-:W5:Y:S04]  /*0150*/  LDG.E R21, desc[UR4][R4.64+0x70] ;  /* 0x0000700404157981 */ /* 0x000f68000c1e1900 */
[----:B------:R-:W5:Y:S04]  /*0160*/  LDG.E R23, desc[UR4][R4.64+0x74] ;  /* 0x0000740404177981 */ /* 0x000f68000c1e1900 */
[----:B------:R-:W5:Y:S04]  /*0170*/  LDG.E R13, desc[UR4][R4.64+0x78] ;  /* 0x00007804040d7981 */ /* 0x000f68000c1e1900 */
[----:B------:R-:W5:Y:S04]  /*0180*/  LDG.E R11, desc[UR4][R4.64+0xe0] ;  /* 0x0000e004040b7981 */ /* 0x000f68000c1e1900 */
[----:B------:R-:W5:Y:S04]  /*0190*/  LDG.E R10, desc[UR4][R2.64+0x1c] ;  /* 0x00001c04020a7981 */ /* 0x000f68000c1e1900 */
[----:B------:R-:W5:Y:S04]  /*01a0*/  LDG.E R9, desc[UR4][R4.64+0xe4] ;  /* 0x0000e40404097981 */ /* 0x000f68000c1e1900 */
[----:B------:R-:W5:Y:S04]  /*01b0*/  LDG.E R8, desc[UR4][R4.64+0xe8] ;  /* 0x0000e80404087981 */ /* 0x000f68000c1e1900 */
[----:B------:R-:W5:Y:S01]  /*01c0*/  LDG.E R15, desc[UR4][R2.64+0x20] ;  /* 0x00002004020f7981 */ /* 0x000f62000c1e1900 */
[----:B--2---:R-:W-:-:S04]  /*01d0*/  IMAD R6, R6, R7, RZ ;  /* 0x0000000706067224 */ /* 0x004fc800078e02ff */
[----:B---3--:R-:W-:Y:S02]  /*01e0*/  IMAD R16, R17, R16, R6 ;  /* 0x0000001011107224 */ /* 0x008fe400078e0206 */
[----:B------:R-:W0:Y:S02]  /*01f0*/  LDC.64 R6, c[0x0][0x388] ;  /* 0x0000e200ff067b82 */ /* 0x000e240000000a00 */
[----:B----4-:R-:W-:-:S04]  /*0200*/  IMAD R16, R19, R18, R16 ;  /* 0x0000001213107224 */ /* 0x010fc800078e0210 */
[----:B-----5:R-:W-:-:S04]  /*0210*/  IMAD R16, R21, R20, R16 ;  /* 0x0000001415107224 */ /* 0x020fc800078e0210 */
[----:B------:R-:W-:-:S04]  /*0220*/  IMAD R16, R23, R22, R16 ;  /* 0x0000001617107224 */ /* 0x000fc800078e0210 */
[----:B------:R-:W-:-:S04]  /*0230*/  IMAD R13, R13, R14, R16 ;  /* 0x0000000e0d0d7224 */ /* 0x000fc800078e0210 */
[----:B------:R-:W-:-:S04]  /*0240*/  IMAD R11, R11, R12, R13 ;  /* 0x0000000c0b0b7224 */ /* 0x000fc800078e020d */
[----:B------:R-:W-:Y:S02]  /*0250*/  IMAD R9, R9, R10, R11 ;  /* 0x0000000a09097224 */ /* 0x000fe400078e020b */
[----:B0-----:R-:W-:-:S04]  /*0260*/  IMAD.WIDE.U32 R6, R0, 0x4, R6 ;  /* 0x0000000400067825 */ /* 0x001fc800078e0006 */
[----:B------:R-:W-:-:S05]  /*0270*/  IMAD R9, R8, R15, R9 ;  /* 0x0000000f08097224 */ /* 0x000fca00078e0209 */
[----:B------:R-:W-:Y:S01]  /*0280*/  STG.E desc[UR4][R6.64], R9 ;  /* 0x0000000906007986 */ /* 0x000fe2000c101904 */
[----:B------:R-:W-:Y:S05]  /*0290*/  EXIT ;  /* 0x000000000000794d */ /* 0x000fea0003800000 */
.L_x_0:
[----:B------:R-:W-:-:S00]  /*02a0*/  BRA `(.L_x_0) ;  /* 0xfffffffc00fc7947 */ /* 0x000fc0000383ffff */
[----:B------:R-:W-:-:S00]  /*02b0*/  NOP ;  /* 0x0000000000007918 */ /* 0x000fc00000000000 */
        /* <DEDUP_REMOVED lines=12> */
.L_x_1:


//--------------------- .nv.shared.reserved.0     --------------------------
	.section	.nv.shared.reserved.0,"aw",@nobits
	.weak		__nv_reservedSMEM_offset_0_alias
	.size		__nv_reservedSMEM_offset_0_alias, 0, 64
	.other		__nv_reservedSMEM_offset_0_alias,@"STO_CUDA_RESERVED_SHARED STV_DEFAULT"
__nv_reservedSMEM_offset_0_alias:
	.zero		0
	.zero		64


//--------------------- .nv.constant0._Z11ConvolutionPiS_S_ --------------------------
	.section	.nv.constant0._Z11ConvolutionPiS_S_,"a",@progbits
	.sectionflags	@""
	.align	4
.nv.constant0._Z11ConvolutionPiS_S_:
	.zero		920


//--------------------- SYMBOLS --------------------------

	.type		.nv.reservedSmem.offset0,@object
	.size		.nv.reservedSmem.offset0,0x4
